//
// Generated by NVIDIA NVVM Compiler
//
// Compiler Build ID: CL-36424714
// Cuda compilation tools, release 13.0, V13.0.88
// Based on NVVM 20.0.0
//

.version 9.0
.target sm_100
.address_size 64

	// .globl	_Z3addPiS_i

.visible .entry _Z3addPiS_i(
	.param .u64 .ptr .align 1 _Z3addPiS_i_param_0,
	.param .u64 .ptr .align 1 _Z3addPiS_i_param_1,
	.param .u32 _Z3addPiS_i_param_2
)
{
	.reg .pred 	%p<13>;
	.reg .b32 	%r<89>;
	.reg .b64 	%rd<8>;

	ld.param.u64 	%rd5, [_Z3addPiS_i_param_0];
	ld.param.u64 	%rd6, [_Z3addPiS_i_param_1];
	ld.param.u32 	%r19, [_Z3addPiS_i_param_2];
	mov.u32 	%r20, %tid.x;
	mov.u32 	%r21, %ctaid.x;
	mov.u32 	%r1, %ntid.x;
	mad.lo.s32 	%r86, %r21, %r1, %r20;
	setp.gt.s32 	%p1, %r86, 16777215;
	@%p1 bra 	$L__BB0_17;
	setp.lt.s32 	%p2, %r19, 1;
	@%p2 bra 	$L__BB0_17;
	and.b32  	%r3, %r19, 15;
	add.s32 	%r4, %r3, -1;
	and.b32  	%r5, %r19, 7;
	add.s32 	%r6, %r5, -1;
	and.b32  	%r7, %r19, 3;
	and.b32  	%r22, %r19, 2147483632;
	neg.s32 	%r8, %r22;
	cvta.to.global.u64 	%rd1, %rd6;
	cvta.to.global.u64 	%rd2, %rd5;
	mov.u32 	%r23, %nctaid.x;
	mul.lo.s32 	%r9, %r1, %r23;
$L__BB0_3:
	setp.lt.u32 	%p3, %r19, 16;
	mul.wide.s32 	%rd7, %r86, 4;
	add.s64 	%rd3, %rd1, %rd7;
	add.s64 	%rd4, %rd2, %rd7;
	@%p3 bra 	$L__BB0_6;
	ld.global.u32 	%r88, [%rd3];
	mov.u32 	%r87, %r8;
$L__BB0_5:
	.pragma "nounroll";
	ld.global.u32 	%r24, [%rd4];
	add.s32 	%r25, %r24, %r88;
	st.global.u32 	[%rd3], %r25;
	ld.global.u32 	%r26, [%rd4];
	add.s32 	%r27, %r26, %r25;
	st.global.u32 	[%rd3], %r27;
	ld.global.u32 	%r28, [%rd4];
	add.s32 	%r29, %r28, %r27;
	st.global.u32 	[%rd3], %r29;
	ld.global.u32 	%r30, [%rd4];
	add.s32 	%r31, %r30, %r29;
	st.global.u32 	[%rd3], %r31;
	ld.global.u32 	%r32, [%rd4];
	add.s32 	%r33, %r32, %r31;
	st.global.u32 	[%rd3], %r33;
	ld.global.u32 	%r34, [%rd4];
	add.s32 	%r35, %r34, %r33;
	st.global.u32 	[%rd3], %r35;
	ld.global.u32 	%r36, [%rd4];
	add.s32 	%r37, %r36, %r35;
	st.global.u32 	[%rd3], %r37;
	ld.global.u32 	%r38, [%rd4];
	add.s32 	%r39, %r38, %r37;
	st.global.u32 	[%rd3], %r39;
	ld.global.u32 	%r40, [%rd4];
	add.s32 	%r41, %r40, %r39;
	st.global.u32 	[%rd3], %r41;
	ld.global.u32 	%r42, [%rd4];
	add.s32 	%r43, %r42, %r41;
	st.global.u32 	[%rd3], %r43;
	ld.global.u32 	%r44, [%rd4];
	add.s32 	%r45, %r44, %r43;
	st.global.u32 	[%rd3], %r45;
	ld.global.u32 	%r46, [%rd4];
	add.s32 	%r47, %r46, %r45;
	st.global.u32 	[%rd3], %r47;
	ld.global.u32 	%r48, [%rd4];
	add.s32 	%r49, %r48, %r47;
	st.global.u32 	[%rd3], %r49;
	ld.global.u32 	%r50, [%rd4];
	add.s32 	%r51, %r50, %r49;
	st.global.u32 	[%rd3], %r51;
	ld.global.u32 	%r52, [%rd4];
	add.s32 	%r53, %r52, %r51;
	st.global.u32 	[%rd3], %r53;
	ld.global.u32 	%r54, [%rd4];
	add.s32 	%r88, %r54, %r53;
	st.global.u32 	[%rd3], %r88;
	add.s32 	%r87, %r87, 16;
	setp.eq.s32 	%p4, %r87, 0;
	@%p4 bra 	$L__BB0_6;
	bra.uni 	$L__BB0_5;
$L__BB0_6:
	setp.eq.s32 	%p5, %r3, 0;
	@%p5 bra 	$L__BB0_16;
	setp.lt.u32 	%p6, %r4, 7;
	@%p6 bra 	$L__BB0_9;
	ld.global.u32 	%r55, [%rd3];
	ld.global.u32 	%r56, [%rd4];
	add.s32 	%r57, %r56, %r55;
	st.global.u32 	[%rd3], %r57;
	ld.global.u32 	%r58, [%rd4];
	add.s32 	%r59, %r58, %r57;
	st.global.u32 	[%rd3], %r59;
	ld.global.u32 	%r60, [%rd4];
	add.s32 	%r61, %r60, %r59;
	st.global.u32 	[%rd3], %r61;
	ld.global.u32 	%r62, [%rd4];
	add.s32 	%r63, %r62, %r61;
	st.global.u32 	[%rd3], %r63;
	ld.global.u32 	%r64, [%rd4];
	add.s32 	%r65, %r64, %r63;
	st.global.u32 	[%rd3], %r65;
	ld.global.u32 	%r66, [%rd4];
	add.s32 	%r67, %r66, %r65;
	st.global.u32 	[%rd3], %r67;
	ld.global.u32 	%r68, [%rd4];
	add.s32 	%r69, %r68, %r67;
	st.global.u32 	[%rd3], %r69;
	ld.global.u32 	%r70, [%rd4];
	add.s32 	%r71, %r70, %r69;
	st.global.u32 	[%rd3], %r71;
$L__BB0_9:
	setp.eq.s32 	%p7, %r5, 0;
	@%p7 bra 	$L__BB0_16;
	setp.lt.u32 	%p8, %r6, 3;
	@%p8 bra 	$L__BB0_12;
	ld.global.u32 	%r72, [%rd3];
	ld.global.u32 	%r73, [%rd4];
	add.s32 	%r74, %r73, %r72;
	st.global.u32 	[%rd3], %r74;
	ld.global.u32 	%r75, [%rd4];
	add.s32 	%r76, %r75, %r74;
	st.global.u32 	[%rd3], %r76;
	ld.global.u32 	%r77, [%rd4];
	add.s32 	%r78, %r77, %r76;
	st.global.u32 	[%rd3], %r78;
	ld.global.u32 	%r79, [%rd4];
	add.s32 	%r80, %r79, %r78;
	st.global.u32 	[%rd3], %r80;
$L__BB0_12:
	setp.eq.s32 	%p9, %r7, 0;
	@%p9 bra 	$L__BB0_16;
	setp.eq.s32 	%p10, %r7, 1;
	ld.global.u32 	%r81, [%rd3];
	ld.global.u32 	%r82, [%rd4];
	add.s32 	%r16, %r82, %r81;
	st.global.u32 	[%rd3], %r16;
	@%p10 bra 	$L__BB0_16;
	setp.eq.s32 	%p11, %r7, 2;
	ld.global.u32 	%r83, [%rd4];
	add.s32 	%r17, %r83, %r16;
	st.global.u32 	[%rd3], %r17;
	@%p11 bra 	$L__BB0_16;
	ld.global.u32 	%r84, [%rd4];
	add.s32 	%r85, %r84, %r17;
	st.global.u32 	[%rd3], %r85;
$L__BB0_16:
	add.s32 	%r86, %r86, %r9;
	setp.lt.s32 	%p12, %r86, 16777216;
	@%p12 bra 	$L__BB0_3;
$L__BB0_17:
	ret;

}


// ===== COMPILED SASS (sm_100) =====

	.target	sm_100

	.elftype	@"ET_EXEC"


//--------------------- .note.nv.tkinfo           --------------------------
	.section	.note.nv.tkinfo,"",@"SHT_NOTE"
	.sectionflags	@"SHF_NOTE_NV_TKINFO"
	.tkinfo
        /*0018*/ 	.word	0x00000002
        /*0030*/ 	.string	""
        /*0030*/ 	.string	"ptxas"
        /*0030*/ 	.string	"Cuda compilation tools, release 13.0, V13.0.88"
        /*0030*/ 	.string	"Build cuda_13.0.r13.0/compiler.36424714_0"
        /*0030*/ 	.string	"-arch sm_100 -m 64 "



//--------------------- .note.nv.cuinfo           --------------------------
	.section	.note.nv.cuinfo,"",@"SHT_NOTE"
	.sectionflags	@"SHF_NOTE_NV_CUINFO"
        /*0018*/ 	.short	0x0002
        /*001a*/ 	.short	0x0064
        /*001c*/ 	.short	0x0082
	.zero		2


//--------------------- .nv.info                  --------------------------
	.section	.nv.info,"",@"SHT_CUDA_INFO"
	.align	4


	//----- nvinfo : EIATTR_REGCOUNT
	.align		4
        /*0000*/ 	.byte	0x04, 0x2f
        /*0002*/ 	.short	(.L_1 - .L_0)
	.align		4
.L_0:
        /*0004*/ 	.word	index@(_Z3addPiS_i)
        /*0008*/ 	.word	0x00000016


	//----- nvinfo : EIATTR_FRAME_SIZE
	.align		4
.L_1:
        /*000c*/ 	.byte	0x04, 0x11
        /*000e*/ 	.short	(.L_3 - .L_2)
	.align		4
.L_2:
        /*0010*/ 	.word	index@(_Z3addPiS_i)
        /*0014*/ 	.word	0x00000000


	//----- nvinfo : EIATTR_MIN_STACK_SIZE
	.align		4
.L_3:
        /*0018*/ 	.byte	0x04, 0x12
        /*001a*/ 	.short	(.L_5 - .L_4)
	.align		4
.L_4:
        /*001c*/ 	.word	index@(_Z3addPiS_i)
        /*0020*/ 	.word	0x00000000
.L_5:


//--------------------- .nv.compat                --------------------------
	.section	.nv.compat,"",@"SHT_CUDA_COMPAT_INFO"
	.align	4
        /*0000*/ 	.byte	0x02, 0x09, 0x00, 0x00, 0x02, 0x02, 0x01, 0x00, 0x02, 0x05, 0x05, 0x00, 0x03, 0x07, 0x01, 0x01
        /*0010*/ 	.byte	0x02, 0x03, 0x00, 0x00, 0x02, 0x06, 0x01, 0x00, 0x04, 0x0b, 0x08, 0x00, 0x09, 0x00, 0x00, 0x00
        /*0020*/ 	.byte	0x00, 0x00, 0x00, 0x00


//--------------------- .nv.info._Z3addPiS_i      --------------------------
	.section	.nv.info._Z3addPiS_i,"",@"SHT_CUDA_INFO"
	.sectionflags	@""
	.align	4


	//----- nvinfo : EIATTR_CUDA_API_VERSION
	.align		4
        /*0000*/ 	.byte	0x04, 0x37
        /*0002*/ 	.short	(.L_7 - .L_6)
.L_6:
        /*0004*/ 	.word	0x00000082


	//----- nvinfo : EIATTR_KPARAM_INFO
	.align		4
.L_7:
        /*0008*/ 	.byte	0x04, 0x17
        /*000a*/ 	.short	(.L_9 - .L_8)
.L_8:
        /*000c*/ 	.word	0x00000000
        /*0010*/ 	.short	0x0002
        /*0012*/ 	.short	0x0010
        /*0014*/ 	.byte	0x00, 0xf0, 0x11, 0x00


	//----- nvinfo : EIATTR_KPARAM_INFO
	.align		4
.L_9:
        /*0018*/ 	.byte	0x04, 0x17
        /*001a*/ 	.short	(.L_11 - .L_10)
.L_10:
        /*001c*/ 	.word	0x00000000
        /*0020*/ 	.short	0x0001
        /*0022*/ 	.short	0x0008
        /*0024*/ 	.byte	0x00, 0xf5, 0x21, 0x00


	//----- nvinfo : EIATTR_KPARAM_INFO
	.align		4
.L_11:
        /*0028*/ 	.byte	0x04, 0x17
        /*002a*/ 	.short	(.L_13 - .L_12)
.L_12:
        /*002c*/ 	.word	0x00000000
        /*0030*/ 	.short	0x0000
        /*0032*/ 	.short	0x0000
        /*0034*/ 	.byte	0x00, 0xf5, 0x21, 0x00


	//----- nvinfo : EIATTR_SPARSE_MMA_MASK
	.align		4
.L_13:
        /*0038*/ 	.byte	0x03, 0x50
        /*003a*/ 	.short	0x0000


	//----- nvinfo : EIATTR_MAXREG_COUNT
	.align		4
        /*003c*/ 	.byte	0x03, 0x1b
        /*003e*/ 	.short	0x00ff


	//----- nvinfo : EIATTR_MERCURY_ISA_VERSION
	.align		4
        /*0040*/ 	.byte	0x03, 0x5f
        /*0042*/ 	.short	0x0101


	//----- nvinfo : EIATTR_VRC_CTA_INIT_COUNT
	.align		4
        /*0044*/ 	.byte	0x02, 0x4a
	.zero		1
	.zero		1


	//----- nvinfo : EIATTR_EXIT_INSTR_OFFSETS
	.align		4
        /*0048*/ 	.byte	0x04, 0x1c
        /*004a*/ 	.short	(.L_15 - .L_14)


	//   ....[0]....
.L_14:
        /*004c*/ 	.word	0x00000060


	//   ....[1]....
        /*0050*/ 	.word	0x00000090


	//   ....[2]....
        /*0054*/ 	.word	0x00000910


	//----- nvinfo : EIATTR_CRS_STACK_SIZE
	.align		4
.L_15:
        /*0058*/ 	.byte	0x04, 0x1e
        /*005a*/ 	.short	(.L_17 - .L_16)
.L_16:
        /*005c*/ 	.word	0x00000000


	//----- nvinfo : EIATTR_CBANK_PARAM_SIZE
	.align		4
.L_17:
        /*0060*/ 	.byte	0x03, 0x19
        /*0062*/ 	.short	0x0014


	//----- nvinfo : EIATTR_PARAM_CBANK
	.align		4
        /*0064*/ 	.byte	0x04, 0x0a
        /*0066*/ 	.short	(.L_19 - .L_18)
	.align		4
.L_18:
        /*0068*/ 	.word	index@(.nv.constant0._Z3addPiS_i)
        /*006c*/ 	.short	0x0380
        /*006e*/ 	.short	0x0014


	//----- nvinfo : EIATTR_SW_WAR
	.align		4
.L_19:
        /*0070*/ 	.byte	0x04, 0x36
        /*0072*/ 	.short	(.L_21 - .L_20)
.L_20:
        /*0074*/ 	.word	0x00000008
.L_21:


//--------------------- .nv.callgraph             --------------------------
	.section	.nv.callgraph,"",@"SHT_CUDA_CALLGRAPH"
	.align	4
	.sectionentsize	8
	.align		4
        /*0000*/ 	.word	0x00000000
	.align		4
        /*0004*/ 	.word	0xffffffff
	.align		4
        /*0008*/ 	.word	0x00000000
	.align		4
        /*000c*/ 	.word	0xfffffffe
	.align		4
        /*0010*/ 	.word	0x00000000
	.align		4
        /*0014*/ 	.word	0xfffffffd
	.align		4
        /*0018*/ 	.word	0x00000000
	.align		4
        /*001c*/ 	.word	0xfffffffc


//--------------------- .text._Z3addPiS_i         --------------------------
	.section	.text._Z3addPiS_i,"ax",@progbits
	.align	128
        .global         _Z3addPiS_i
        .type           _Z3addPiS_i,@function
        .size           _Z3addPiS_i,(.L_x_7 - _Z3addPiS_i)
        .other          _Z3addPiS_i,@"STO_CUDA_ENTRY STV_DEFAULT"
_Z3addPiS_i:
.text._Z3addPiS_i:
[----:B------:R-:W-:Y:S01]  /*0000*/  LDC R1, c[0x0][0x37c] ;  /* 0x0000df00ff017b82 */ /* 0x000fe20000000800 */
[----:B------:R-:W0:Y:S07]  /*0010*/  S2R R0, SR_TID.X ;  /* 0x0000000000007919 */ /* 0x000e2e0000002100 */
[----:B------:R-:W0:Y:S08]  /*0020*/  S2UR UR4, SR_CTAID.X ;  /* 0x00000000000479c3 */ /* 0x000e300000002500 */
[----:B------:R-:W0:Y:S02]  /*0030*/  LDC R7, c[0x0][0x360] ;  /* 0x0000d800ff077b82 */ /* 0x000e240000000800 */
[----:B0-----:R-:W-:-:S05]  /*0040*/  IMAD R0, R7, UR4, R0 ;  /* 0x0000000407007c24 */ /* 0x001fca000f8e0200 */
[----:B------:R-:W-:-:S13]  /*0050*/  ISETP.GT.AND P0, PT, R0, 0xffffff, PT ;  /* 0x00ffffff0000780c */ /* 0x000fda0003f04270 */
[----:B------:R-:W-:Y:S05]  /*0060*/  @P0 EXIT ;  /* 0x000000000000094d */ /* 0x000fea0003800000 */
[----:B------:R-:W0:Y:S02]  /*0070*/  LDC R6, c[0x0][0x390] ;  /* 0x0000e400ff067b82 */ /* 0x000e240000000800 */
[----:B0-----:R-:W-:-:S13]  /*0080*/  ISETP.GE.AND P0, PT, R6, 0x1, PT ;  /* 0x000000010600780c */ /* 0x001fda0003f06270 */
[----:B------:R-:W-:Y:S05]  /*0090*/  @!P0 EXIT ;  /* 0x000000000000894d */ /* 0x000fea0003800000 */
[----:B------:R-:W0:Y:S01]  /*00a0*/  LDCU UR4, c[0x0][0x370] ;  /* 0x00006e00ff0477ac */ /* 0x000e220008000800 */
[C---:B------:R-:W-:Y:S02]  /*00b0*/  LOP3.LUT R12, R6.reuse, 0xf, RZ, 0xc0, !PT ;  /* 0x0000000f060c7812 */ /* 0x040fe400078ec0ff */
[C---:B------:R-:W-:Y:S01]  /*00c0*/  LOP3.LUT R14, R6.reuse, 0x7, RZ, 0xc0, !PT ;  /* 0x00000007060e7812 */ /* 0x040fe200078ec0ff */
[----:B------:R-:W1:Y:S01]  /*00d0*/  LDCU.64 UR6, c[0x0][0x358] ;  /* 0x00006b00ff0677ac */ /* 0x000e620008000a00 */
[----:B------:R-:W-:Y:S01]  /*00e0*/  LOP3.LUT R8, R6, 0x7ffffff0, RZ, 0xc0, !PT ;  /* 0x7ffffff006087812 */ /* 0x000fe200078ec0ff */
[----:B------:R-:W-:Y:S01]  /*00f0*/  VIADD R2, R12, 0xffffffff ;  /* 0xffffffff0c027836 */ /* 0x000fe20000000000 */
[----:B------:R-:W-:Y:S01]  /*0100*/  LOP3.LUT R6, R6, 0x3, RZ, 0xc0, !PT ;  /* 0x0000000306067812 */ /* 0x000fe200078ec0ff */
[----:B------:R-:W-:Y:S01]  /*0110*/  VIADD R3, R14, 0xffffffff ;  /* 0xffffffff0e037836 */ /* 0x000fe20000000000 */
[----:B------:R-:W-:Y:S02]  /*0120*/  IADD3 R8, PT, PT, -R8, RZ, RZ ;  /* 0x000000ff08087210 */ /* 0x000fe40007ffe1ff */
[----:B------:R-:W-:-:S02]  /*0130*/  ISETP.GE.U32.AND P2, PT, R2, 0x7, PT ;  /* 0x000000070200780c */ /* 0x000fc40003f46070 */
[----:B------:R-:W-:Y:S01]  /*0140*/  ISETP.GE.U32.AND P1, PT, R3, 0x3, PT ;  /* 0x000000030300780c */ /* 0x000fe20003f26070 */
[----:B0-----:R-:W-:-:S12]  /*0150*/  IMAD R7, R7, UR4, RZ ;  /* 0x0000000407077c24 */ /* 0x001fd8000f8e02ff */
.L_x_5:
[----:B01234-:R-:W0:Y:S01]  /*0160*/  LDC.64 R2, c[0x0][0x388] ;  /* 0x0000e200ff027b82 */ /* 0x01fe220000000a00 */
[----:B------:R-:W2:Y:S01]  /*0170*/  LDCU UR4, c[0x0][0x390] ;  /* 0x00007200ff0477ac */ /* 0x000ea20008000800 */
[----:B------:R-:W-:-:S06]  /*0180*/  ISETP.NE.AND P4, PT, R12, RZ, PT ;  /* 0x000000ff0c00720c */ /* 0x000fcc0003f85270 */
[----:B------:R-:W3:Y:S01]  /*0190*/  LDC.64 R4, c[0x0][0x380] ;  /* 0x0000e000ff047b82 */ /* 0x000ee20000000a00 */
[----:B--2---:R-:W-:Y:S01]  /*01a0*/  UISETP.GE.U32.AND UP0, UPT, UR4, 0x10, UPT ;  /* 0x000000100400788c */ /* 0x004fe2000bf06070 */
[----:B0-----:R-:W-:-:S04]  /*01b0*/  IMAD.WIDE R2, R0, 0x4, R2 ;  /* 0x0000000400027825 */ /* 0x001fc800078e0202 */
[----:B---3--:R-:W-:-:S04]  /*01c0*/  IMAD.WIDE R4, R0, 0x4, R4 ;  /* 0x0000000400047825 */ /* 0x008fc800078e0204 */
[----:B------:R-:W-:-:S05]  /*01d0*/  IMAD.IADD R0, R7, 0x1, R0 ;  /* 0x0000000107007824 */ /* 0x000fca00078e0200 */
[----:B------:R-:W-:Y:S01]  /*01e0*/  ISETP.GE.AND P0, PT, R0, 0x1000000, PT ;  /* 0x010000000000780c */ /* 0x000fe20003f06270 */
[----:B------:R-:W-:-:S12]  /*01f0*/  BRA.U !UP0, `(.L_x_0) ;  /* 0x0000000108d47547 */ /* 0x000fd8000b800000 */
[----:B-1----:R0:W5:Y:S01]  /*0200*/  LDG.E R11, desc[UR6][R2.64] ;  /* 0x00000006020b7981 */ /* 0x002162000c1e1900 */
[----:B------:R-:W-:-:S07]  /*0210*/  IMAD.MOV.U32 R9, RZ, RZ, R8 ;  /* 0x000000ffff097224 */ /* 0x000fce00078e0008 */
.L_x_1:
[----:B------:R-:W2:Y:S02]  /*0220*/  LDG.E R10, desc[UR6][R4.64] ;  /* 0x00000006040a7981 */ /* 0x000ea4000c1e1900 */
[----:B--23-5:R-:W-:-:S05]  /*0230*/  IADD3 R11, PT, PT, R10, R11, RZ ;  /* 0x0000000b0a0b7210 */ /* 0x02cfca0007ffe0ff */
[----:B------:R1:W-:Y:S04]  /*0240*/  STG.E desc[UR6][R2.64], R11 ;  /* 0x0000000b02007986 */ /* 0x0003e8000c101906 */
[----:B------:R-:W2:Y:S02]  /*0250*/  LDG.E R10, desc[UR6][R4.64] ;  /* 0x00000006040a7981 */ /* 0x000ea4000c1e1900 */
[----:B--2---:R-:W-:-:S05]  /*0260*/  IMAD.IADD R13, R11, 0x1, R10 ;  /* 0x000000010b0d7824 */ /* 0x004fca00078e020a */
[----:B------:R2:W-:Y:S04]  /*0270*/  STG.E desc[UR6][R2.64], R13 ;  /* 0x0000000d02007986 */ /* 0x0005e8000c101906 */
[----:B------:R-:W3:Y:S02]  /*0280*/  LDG.E R10, desc[UR6][R4.64] ;  /* 0x00000006040a7981 */ /* 0x000ee4000c1e1900 */
[----:B---3--:R-:W-:-:S05]  /*0290*/  IMAD.IADD R15, R13, 0x1, R10 ;  /* 0x000000010d0f7824 */ /* 0x008fca00078e020a */
[----:B------:R3:W-:Y:S04]  /*02a0*/  STG.E desc[UR6][R2.64], R15 ;  /* 0x0000000f02007986 */ /* 0x0007e8000c101906 */
[----:B------:R-:W4:Y:S02]  /*02b0*/  LDG.E R10, desc[UR6][R4.64] ;  /* 0x00000006040a7981 */ /* 0x000f24000c1e1900 */
[----:B----4-:R-:W-:-:S05]  /*02c0*/  IADD3 R17, PT, PT, R15, R10, RZ ;  /* 0x0000000a0f117210 */ /* 0x010fca0007ffe0ff */
[----:B------:R4:W-:Y:S04]  /*02d0*/  STG.E desc[UR6][R2.64], R17 ;  /* 0x0000001102007986 */ /* 0x0009e8000c101906 */
[----:B------:R-:W1:Y:S02]  /*02e0*/  LDG.E R10, desc[UR6][R4.64] ;  /* 0x00000006040a7981 */ /* 0x000e64000c1e1900 */
[----:B-1----:R-:W-:-:S05]  /*02f0*/  IMAD.IADD R11, R17, 0x1, R10 ;  /* 0x00000001110b7824 */ /* 0x002fca00078e020a */
[----:B------:R1:W-:Y:S04]  /*0300*/  STG.E desc[UR6][R2.64], R11 ;  /* 0x0000000b02007986 */ /* 0x0003e8000c101906 */
[----:B------:R-:W2:Y:S02]  /*0310*/  LDG.E R10, desc[UR6][R4.64] ;  /* 0x00000006040a7981 */ /* 0x000ea4000c1e1900 */
[----:B--2---:R-:W-:-:S05]  /*0320*/  IMAD.IADD R13, R11, 0x1, R10 ;  /* 0x000000010b0d7824 */ /* 0x004fca00078e020a */
[----:B------:R2:W-:Y:S04]  /*0330*/  STG.E desc[UR6][R2.64], R13 ;  /* 0x0000000d02007986 */ /* 0x0005e8000c101906 */
[----:B------:R-:W3:Y:S02]  /*0340*/  LDG.E R10, desc[UR6][R4.64] ;  /* 0x00000006040a7981 */ /* 0x000ee4000c1e1900 */
[----:B---3--:R-:W-:-:S05]  /*0350*/  IADD3 R15, PT, PT, R13, R10, RZ ;  /* 0x0000000a0d0f7210 */ /* 0x008fca0007ffe0ff */
[----:B------:R3:W-:Y:S04]  /*0360*/  STG.E desc[UR6][R2.64], R15 ;  /* 0x0000000f02007986 */ /* 0x0007e8000c101906 */
[----:B------:R-:W4:Y:S02]  /*0370*/  LDG.E R10, desc[UR6][R4.64] ;  /* 0x00000006040a7981 */ /* 0x000f24000c1e1900 */
[----:B----4-:R-:W-:-:S05]  /*0380*/  IMAD.IADD R17, R15, 0x1, R10 ;  /* 0x000000010f117824 */ /* 0x010fca00078e020a */
[----:B------:R4:W-:Y:S04]  /*0390*/  STG.E desc[UR6][R2.64], R17 ;  /* 0x0000001102007986 */ /* 0x0009e8000c101906 */
[----:B------:R-:W1:Y:S02]  /*03a0*/  LDG.E R10, desc[UR6][R4.64] ;  /* 0x00000006040a7981 */ /* 0x000e64000c1e1900 */
[----:B-1----:R-:W-:-:S05]  /*03b0*/  IMAD.IADD R11, R17, 0x1, R10 ;  /* 0x00000001110b7824 */ /* 0x002fca00078e020a */
[----:B------:R-:W-:Y:S04]  /*03c0*/  STG.E desc[UR6][R2.64], R11 ;  /* 0x0000000b02007986 */ /* 0x000fe8000c101906 */
[----:B------:R-:W2:Y:S02]  /*03d0*/  LDG.E R10, desc[UR6][R4.64] ;  /* 0x00000006040a7981 */ /* 0x000ea4000c1e1900 */
[----:B--2---:R-:W-:-:S05]  /*03e0*/  IADD3 R13, PT, PT, R11, R10, RZ ;  /* 0x0000000a0b0d7210 */ /* 0x004fca0007ffe0ff */
[----:B------:R1:W-:Y:S04]  /*03f0*/  STG.E desc[UR6][R2.64], R13 ;  /* 0x0000000d02007986 */ /* 0x0003e8000c101906 */
[----:B------:R-:W3:Y:S02]  /*0400*/  LDG.E R10, desc[UR6][R4.64] ;  /* 0x00000006040a7981 */ /* 0x000ee4000c1e1900 */
[----:B---3--:R-:W-:-:S05]  /*0410*/  IMAD.IADD R15, R13, 0x1, R10 ;  /* 0x000000010d0f7824 */ /* 0x008fca00078e020a */
[----:B------:R2:W-:Y:S04]  /*0420*/  STG.E desc[UR6][R2.64], R15 ;  /* 0x0000000f02007986 */ /* 0x0005e8000c101906 */
[----:B------:R-:W4:Y:S02]  /*0430*/  LDG.E R10, desc[UR6][R4.64] ;  /* 0x00000006040a7981 */ /* 0x000f24000c1e1900 */
[----:B----4-:R-:W-:-:S05]  /*0440*/  IMAD.IADD R17, R15, 0x1, R10 ;  /* 0x000000010f117824 */ /* 0x010fca00078e020a */
        /* <DEDUP_REMOVED lines=10> */
[----:B------:R-:W2:Y:S01]  /*04f0*/  LDG.E R10, desc[UR6][R4.64] ;  /* 0x00000006040a7981 */ /* 0x000ea2000c1e1900 */
[----:B------:R-:W-:-:S05]  /*0500*/  VIADD R9, R9, 0x10 ;  /* 0x0000001009097836 */ /* 0x000fca0000000000 */
[----:B------:R-:W-:Y:S02]  /*0510*/  ISETP.NE.AND P3, PT, R9, RZ, PT ;  /* 0x000000ff0900720c */ /* 0x000fe40003f65270 */
[----:B--2---:R-:W-:-:S05]  /*0520*/  IADD3 R11, PT, PT, R15, R10, RZ ;  /* 0x0000000a0f0b7210 */ /* 0x004fca0007ffe0ff */
[----:B------:R3:W-:Y:S06]  /*0530*/  STG.E desc[UR6][R2.64], R11 ;  /* 0x0000000b02007986 */ /* 0x0007ec000c101906 */
[----:B------:R-:W-:Y:S05]  /*0540*/  @P3 BRA `(.L_x_1) ;  /* 0xfffffffc00343947 */ /* 0x000fea000383ffff */
.L_x_0:
[----:B------:R-:W-:Y:S05]  /*0550*/  @!P4 BRA `(.L_x_2) ;  /* 0x0000000000e8c947 */ /* 0x000fea0003800000 */
[----:B------:R-:W-:Y:S01]  /*0560*/  ISETP.NE.AND P3, PT, R14, RZ, PT ;  /* 0x000000ff0e00720c */ /* 0x000fe20003f65270 */
[----:B------:R-:W-:-:S12]  /*0570*/  @!P2 BRA `(.L_x_3) ;  /* 0x000000000064a947 */ /* 0x000fd80003800000 */
[----:B-1----:R-:W2:Y:S04]  /*0580*/  LDG.E R10, desc[UR6][R2.64] ;  /* 0x00000006020a7981 */ /* 0x002ea8000c1e1900 */
[----:B------:R-:W2:Y:S02]  /*0590*/  LDG.E R9, desc[UR6][R4.64] ;  /* 0x0000000604097981 */ /* 0x000ea4000c1e1900 */
[----:B--2---:R-:W-:-:S05]  /*05a0*/  IMAD.IADD R9, R9, 0x1, R10 ;  /* 0x0000000109097824 */ /* 0x004fca00078e020a */
[----:B------:R1:W-:Y:S04]  /*05b0*/  STG.E desc[UR6][R2.64], R9 ;  /* 0x0000000902007986 */ /* 0x0003e8000c101906 */
[----:B------:R-:W3:Y:S02]  /*05c0*/  LDG.E R10, desc[UR6][R4.64] ;  /* 0x00000006040a7981 */ /* 0x000ee4000c1e1900 */
[----:B---3--:R-:W-:-:S05]  /*05d0*/  IADD3 R11, PT, PT, R9, R10, RZ ;  /* 0x0000000a090b7210 */ /* 0x008fca0007ffe0ff */
[----:B------:R2:W-:Y:S04]  /*05e0*/  STG.E desc[UR6][R2.64], R11 ;  /* 0x0000000b02007986 */ /* 0x0005e8000c101906 */
[----:B------:R-:W3:Y:S02]  /*05f0*/  LDG.E R10, desc[UR6][R4.64] ;  /* 0x00000006040a7981 */ /* 0x000ee4000c1e1900 */
[----:B---3--:R-:W-:-:S05]  /*0600*/  IMAD.IADD R13, R11, 0x1, R10 ;  /* 0x000000010b0d7824 */ /* 0x008fca00078e020a */
[----:B------:R3:W-:Y:S04]  /*0610*/  STG.E desc[UR6][R2.64], R13 ;  /* 0x0000000d02007986 */ /* 0x0007e8000c101906 */
[----:B------:R-:W4:Y:S02]  /*0620*/  LDG.E R10, desc[UR6][R4.64] ;  /* 0x00000006040a7981 */ /* 0x000f24000c1e1900 */
[----:B----4-:R-:W-:-:S05]  /*0630*/  IMAD.IADD R15, R13, 0x1, R10 ;  /* 0x000000010d0f7824 */ /* 0x010fca00078e020a */
[----:B------:R4:W-:Y:S04]  /*0640*/  STG.E desc[UR6][R2.64], R15 ;  /* 0x0000000f02007986 */ /* 0x0009e8000c101906 */
[----:B------:R-:W1:Y:S02]  /*0650*/  LDG.E R10, desc[UR6][R4.64] ;  /* 0x00000006040a7981 */ /* 0x000e64000c1e1900 */
[----:B-1----:R-:W-:-:S05]  /*0660*/  IADD3 R9, PT, PT, R15, R10, RZ ;  /* 0x0000000a0f097210 */ /* 0x002fca0007ffe0ff */
        /* <DEDUP_REMOVED lines=9> */
[----:B------:R1:W-:Y:S02]  /*0700*/  STG.E desc[UR6][R2.64], R15 ;  /* 0x0000000f02007986 */ /* 0x0003e4000c101906 */
.L_x_3:
[----:B------:R-:W-:Y:S05]  /*0710*/  @!P3 BRA `(.L_x_2) ;  /* 0x000000000078b947 */ /* 0x000fea0003800000 */
[----:B------:R-:W-:Y:S01]  /*0720*/  ISETP.NE.AND P3, PT, R6, RZ, PT ;  /* 0x000000ff0600720c */ /* 0x000fe20003f65270 */
[----:B------:R-:W-:-:S12]  /*0730*/  @!P1 BRA `(.L_x_4) ;  /* 0x0000000000349947 */ /* 0x000fd80003800000 */
[----:B-1----:R-:W2:Y:S04]  /*0740*/  LDG.E R10, desc[UR6][R2.64] ;  /* 0x00000006020a7981 */ /* 0x002ea8000c1e1900 */
[----:B------:R-:W2:Y:S02]  /*0750*/  LDG.E R9, desc[UR6][R4.64] ;  /* 0x0000000604097981 */ /* 0x000ea4000c1e1900 */
[----:B--2---:R-:W-:-:S05]  /*0760*/  IADD3 R9, PT, PT, R9, R10, RZ ;  /* 0x0000000a09097210 */ /* 0x004fca0007ffe0ff */
[----:B------:R2:W-:Y:S04]  /*0770*/  STG.E desc[UR6][R2.64], R9 ;  /* 0x0000000902007986 */ /* 0x0005e8000c101906 */
[----:B------:R-:W3:Y:S02]  /*0780*/  LDG.E R10, desc[UR6][R4.64] ;  /* 0x00000006040a7981 */ /* 0x000ee4000c1e1900 */
[----:B---3--:R-:W-:-:S05]  /*0790*/  IMAD.IADD R11, R9, 0x1, R10 ;  /* 0x00000001090b7824 */ /* 0x008fca00078e020a */
[----:B------:R2:W-:Y:S04]  /*07a0*/  STG.E desc[UR6][R2.64], R11 ;  /* 0x0000000b02007986 */ /* 0x0005e8000c101906 */
[----:B------:R-:W3:Y:S02]  /*07b0*/  LDG.E R10, desc[UR6][R4.64] ;  /* 0x00000006040a7981 */ /* 0x000ee4000c1e1900 */
[----:B---3--:R-:W-:-:S05]  /*07c0*/  IADD3 R13, PT, PT, R11, R10, RZ ;  /* 0x0000000a0b0d7210 */ /* 0x008fca0007ffe0ff */
[----:B------:R2:W-:Y:S04]  /*07d0*/  STG.E desc[UR6][R2.64], R13 ;  /* 0x0000000d02007986 */ /* 0x0005e8000c101906 */
[----:B------:R-:W3:Y:S02]  /*07e0*/  LDG.E R10, desc[UR6][R4.64] ;  /* 0x00000006040a7981 */ /* 0x000ee4000c1e1900 */
[----:B---3--:R-:W-:-:S05]  /*07f0*/  IMAD.IADD R15, R13, 0x1, R10 ;  /* 0x000000010d0f7824 */ /* 0x008fca00078e020a */
[----:B------:R2:W-:Y:S02]  /*0800*/  STG.E desc[UR6][R2.64], R15 ;  /* 0x0000000f02007986 */ /* 0x0005e4000c101906 */
.L_x_4:
[----:B------:R-:W-:Y:S05]  /*0810*/  @!P3 BRA `(.L_x_2) ;  /* 0x000000000038b947 */ /* 0x000fea0003800000 */
[----:B-1----:R-:W4:Y:S04]  /*0820*/  LDG.E R10, desc[UR6][R2.64] ;  /* 0x00000006020a7981 */ /* 0x002f28000c1e1900 */
[----:B--2---:R-:W4:Y:S01]  /*0830*/  LDG.E R9, desc[UR6][R4.64] ;  /* 0x0000000604097981 */ /* 0x004f22000c1e1900 */
[----:B------:R-:W-:Y:S02]  /*0840*/  ISETP.NE.AND P3, PT, R6, 0x1, PT ;  /* 0x000000010600780c */ /* 0x000fe40003f65270 */
[----:B----4-:R-:W-:-:S05]  /*0850*/  IADD3 R10, PT, PT, R9, R10, RZ ;  /* 0x0000000a090a7210 */ /* 0x010fca0007ffe0ff */
[----:B------:R4:W-:Y:S06]  /*0860*/  STG.E desc[UR6][R2.64], R10 ;  /* 0x0000000a02007986 */ /* 0x0009ec000c101906 */
[----:B------:R-:W-:Y:S05]  /*0870*/  @!P3 BRA `(.L_x_2) ;  /* 0x000000000020b947 */ /* 0x000fea0003800000 */
[----:B------:R-:W2:Y:S01]  /*0880*/  LDG.E R9, desc[UR6][R4.64] ;  /* 0x0000000604097981 */ /* 0x000ea2000c1e1900 */
[----:B------:R-:W-:Y:S01]  /*0890*/  ISETP.NE.AND P3, PT, R6, 0x2, PT ;  /* 0x000000020600780c */ /* 0x000fe20003f65270 */
[----:B--2---:R-:W-:-:S05]  /*08a0*/  IMAD.IADD R9, R10, 0x1, R9 ;  /* 0x000000010a097824 */ /* 0x004fca00078e0209 */
[----:B------:R1:W-:Y:S07]  /*08b0*/  STG.E desc[UR6][R2.64], R9 ;  /* 0x0000000902007986 */ /* 0x0003ee000c101906 */
[----:B------:R-:W-:Y:S05]  /*08c0*/  @!P3 BRA `(.L_x_2) ;  /* 0x00000000000cb947 */ /* 0x000fea0003800000 */
[----:B------:R-:W1:Y:S02]  /*08d0*/  LDG.E R4, desc[UR6][R4.64] ;  /* 0x0000000604047981 */ /* 0x000e64000c1e1900 */
[----:B-1----:R-:W-:-:S05]  /*08e0*/  IADD3 R9, PT, PT, R9, R4, RZ ;  /* 0x0000000409097210 */ /* 0x002fca0007ffe0ff */
[----:B------:R1:W-:Y:S02]  /*08f0*/  STG.E desc[UR6][R2.64], R9 ;  /* 0x0000000902007986 */ /* 0x0003e4000c101906 */
.L_x_2:
[----:B------:R-:W-:Y:S05]  /*0900*/  @!P0 BRA `(.L_x_5) ;  /* 0xfffffff800148947 */ /* 0x000fea000383ffff */
[----:B-1----:R-:W-:Y:S05]  /*0910*/  EXIT ;  /* 0x000000000000794d */ /* 0x002fea0003800000 */
.L_x_6:
[----:B------:R-:W-:-:S00]  /*0920*/  BRA `(.L_x_6) ;  /* 0xfffffffc00fc7947 */ /* 0x000fc0000383ffff */
[----:B------:R-:W-:-:S00]  /*0930*/  NOP ;  /* 0x0000000000007918 */ /* 0x000fc00000000000 */
        /* <DEDUP_REMOVED lines=12> */
.L_x_7:


//--------------------- .nv.shared.reserved.0     --------------------------
	.section	.nv.shared.reserved.0,"aw",@nobits
	.weak		__nv_reservedSMEM_offset_0_alias
	.size		__nv_reservedSMEM_offset_0_alias, 0, 64
	.other		__nv_reservedSMEM_offset_0_alias,@"STO_CUDA_RESERVED_SHARED STV_DEFAULT"
__nv_reservedSMEM_offset_0_alias:
	.zero		0
	.zero		64


//--------------------- .nv.constant0._Z3addPiS_i --------------------------
	.section	.nv.constant0._Z3addPiS_i,"a",@progbits
	.sectionflags	@""
	.align	4
.nv.constant0._Z3addPiS_i:
	.zero		916


//--------------------- SYMBOLS --------------------------

	.type		.nv.reservedSmem.offset0,@object
	.size		.nv.reservedSmem.offset0,0x4
